//
// Generated by NVIDIA NVVM Compiler
//
// Compiler Build ID: CL-36424714
// Cuda compilation tools, release 13.0, V13.0.88
// Based on NVVM 20.0.0
//

.version 9.0
.target sm_100
.address_size 64

	// .globl	_Z9cuda_gemmPfS_S_iii

.visible .entry _Z9cuda_gemmPfS_S_iii(
	.param .u64 .ptr .align 1 _Z9cuda_gemmPfS_S_iii_param_0,
	.param .u64 .ptr .align 1 _Z9cuda_gemmPfS_S_iii_param_1,
	.param .u64 .ptr .align 1 _Z9cuda_gemmPfS_S_iii_param_2,
	.param .u32 _Z9cuda_gemmPfS_S_iii_param_3,
	.param .u32 _Z9cuda_gemmPfS_S_iii_param_4,
	.param .u32 _Z9cuda_gemmPfS_S_iii_param_5
)
{
	.reg .pred 	%p<13>;
	.reg .b32 	%r<96>;
	.reg .b32 	%f<68>;
	.reg .b64 	%rd<132>;

	ld.param.u64 	%rd6, [_Z9cuda_gemmPfS_S_iii_param_0];
	ld.param.u64 	%rd7, [_Z9cuda_gemmPfS_S_iii_param_1];
	ld.param.u32 	%r47, [_Z9cuda_gemmPfS_S_iii_param_3];
	ld.param.u32 	%r45, [_Z9cuda_gemmPfS_S_iii_param_4];
	ld.param.u32 	%r46, [_Z9cuda_gemmPfS_S_iii_param_5];
	cvta.to.global.u64 	%rd1, %rd7;
	cvta.to.global.u64 	%rd2, %rd6;
	mov.u32 	%r49, %ntid.x;
	mov.u32 	%r50, %ctaid.x;
	mul.lo.s32 	%r1, %r49, %r50;
	mov.u32 	%r2, %tid.x;
	add.s32 	%r3, %r1, %r2;
	mov.u32 	%r51, %ntid.y;
	mov.u32 	%r52, %ctaid.y;
	mul.lo.s32 	%r4, %r51, %r52;
	mov.u32 	%r5, %tid.y;
	add.s32 	%r53, %r4, %r5;
	setp.ge.s32 	%p1, %r3, %r45;
	setp.ge.s32 	%p2, %r53, %r47;
	or.pred  	%p3, %p1, %p2;
	@%p3 bra 	$L__BB0_14;
	mul.lo.s32 	%r54, %r46, %r4;
	cvt.u64.u32 	%rd3, %r54;
	cvt.u64.u32 	%rd4, %r1;
	setp.lt.s32 	%p4, %r46, 1;
	mov.f32 	%f67, 0f00000000;
	@%p4 bra 	$L__BB0_13;
	mul.lo.s32 	%r7, %r46, %r5;
	and.b32  	%r8, %r46, 7;
	setp.lt.u32 	%p5, %r46, 8;
	mov.f32 	%f67, 0f00000000;
	mov.b32 	%r94, 0;
	@%p5 bra 	$L__BB0_5;
	and.b32  	%r56, %r46, 2147483640;
	neg.s32 	%r92, %r56;
	add.s32 	%r91, %r2, %r45;
	shl.b32 	%r57, %r45, 1;
	add.s32 	%r90, %r2, %r57;
	mad.lo.s32 	%r89, %r45, 3, %r2;
	shl.b32 	%r58, %r45, 2;
	add.s32 	%r88, %r2, %r58;
	mad.lo.s32 	%r87, %r45, 5, %r2;
	mad.lo.s32 	%r86, %r45, 6, %r2;
	mad.lo.s32 	%r85, %r45, 7, %r2;
	add.s32 	%r83, %r7, 3;
	mov.f32 	%f67, 0f00000000;
	mov.u32 	%r84, %r2;
$L__BB0_4:
	.pragma "nounroll";
	and.b32  	%r94, %r46, 2147483640;
	add.s32 	%r59, %r83, -3;
	cvt.u64.u32 	%rd8, %r59;
	add.s64 	%rd9, %rd8, %rd3;
	shl.b64 	%rd10, %rd9, 2;
	add.s64 	%rd11, %rd2, %rd10;
	ld.global.f32 	%f17, [%rd11];
	cvt.u64.u32 	%rd12, %r84;
	add.s64 	%rd13, %rd12, %rd4;
	shl.b64 	%rd14, %rd13, 2;
	add.s64 	%rd15, %rd1, %rd14;
	ld.global.f32 	%f18, [%rd15];
	fma.rn.f32 	%f19, %f17, %f18, %f67;
	add.s32 	%r60, %r83, -2;
	cvt.u64.u32 	%rd16, %r60;
	add.s64 	%rd17, %rd16, %rd3;
	shl.b64 	%rd18, %rd17, 2;
	add.s64 	%rd19, %rd2, %rd18;
	ld.global.f32 	%f20, [%rd19];
	cvt.u64.u32 	%rd20, %r91;
	add.s64 	%rd21, %rd20, %rd4;
	shl.b64 	%rd22, %rd21, 2;
	add.s64 	%rd23, %rd1, %rd22;
	ld.global.f32 	%f21, [%rd23];
	fma.rn.f32 	%f22, %f20, %f21, %f19;
	add.s32 	%r61, %r83, -1;
	cvt.u64.u32 	%rd24, %r61;
	add.s64 	%rd25, %rd24, %rd3;
	shl.b64 	%rd26, %rd25, 2;
	add.s64 	%rd27, %rd2, %rd26;
	ld.global.f32 	%f23, [%rd27];
	cvt.u64.u32 	%rd28, %r90;
	add.s64 	%rd29, %rd28, %rd4;
	shl.b64 	%rd30, %rd29, 2;
	add.s64 	%rd31, %rd1, %rd30;
	ld.global.f32 	%f24, [%rd31];
	fma.rn.f32 	%f25, %f23, %f24, %f22;
	add.s32 	%r62, %r83, 4;
	cvt.u64.u32 	%rd32, %r83;
	add.s64 	%rd33, %rd32, %rd3;
	shl.b64 	%rd34, %rd33, 2;
	add.s64 	%rd35, %rd2, %rd34;
	ld.global.f32 	%f26, [%rd35];
	cvt.u64.u32 	%rd36, %r89;
	add.s64 	%rd37, %rd36, %rd4;
	shl.b64 	%rd38, %rd37, 2;
	add.s64 	%rd39, %rd1, %rd38;
	ld.global.f32 	%f27, [%rd39];
	fma.rn.f32 	%f28, %f26, %f27, %f25;
	add.s32 	%r63, %r83, 1;
	cvt.u64.u32 	%rd40, %r63;
	add.s64 	%rd41, %rd40, %rd3;
	shl.b64 	%rd42, %rd41, 2;
	add.s64 	%rd43, %rd2, %rd42;
	ld.global.f32 	%f29, [%rd43];
	cvt.u64.u32 	%rd44, %r88;
	add.s64 	%rd45, %rd44, %rd4;
	shl.b64 	%rd46, %rd45, 2;
	add.s64 	%rd47, %rd1, %rd46;
	ld.global.f32 	%f30, [%rd47];
	fma.rn.f32 	%f31, %f29, %f30, %f28;
	add.s32 	%r64, %r83, 2;
	cvt.u64.u32 	%rd48, %r64;
	add.s64 	%rd49, %rd48, %rd3;
	shl.b64 	%rd50, %rd49, 2;
	add.s64 	%rd51, %rd2, %rd50;
	ld.global.f32 	%f32, [%rd51];
	cvt.u64.u32 	%rd52, %r87;
	add.s64 	%rd53, %rd52, %rd4;
	shl.b64 	%rd54, %rd53, 2;
	add.s64 	%rd55, %rd1, %rd54;
	ld.global.f32 	%f33, [%rd55];
	fma.rn.f32 	%f34, %f32, %f33, %f31;
	add.s32 	%r65, %r83, 3;
	cvt.u64.u32 	%rd56, %r65;
	add.s64 	%rd57, %rd56, %rd3;
	shl.b64 	%rd58, %rd57, 2;
	add.s64 	%rd59, %rd2, %rd58;
	ld.global.f32 	%f35, [%rd59];
	cvt.u64.u32 	%rd60, %r86;
	add.s64 	%rd61, %rd60, %rd4;
	shl.b64 	%rd62, %rd61, 2;
	add.s64 	%rd63, %rd1, %rd62;
	ld.global.f32 	%f36, [%rd63];
	fma.rn.f32 	%f37, %f35, %f36, %f34;
	cvt.u64.u32 	%rd64, %r62;
	add.s64 	%rd65, %rd64, %rd3;
	shl.b64 	%rd66, %rd65, 2;
	add.s64 	%rd67, %rd2, %rd66;
	ld.global.f32 	%f38, [%rd67];
	cvt.u64.u32 	%rd68, %r85;
	add.s64 	%rd69, %rd68, %rd4;
	shl.b64 	%rd70, %rd69, 2;
	add.s64 	%rd71, %rd1, %rd70;
	ld.global.f32 	%f39, [%rd71];
	fma.rn.f32 	%f67, %f38, %f39, %f37;
	add.s32 	%r92, %r92, 8;
	shl.b32 	%r66, %r45, 3;
	add.s32 	%r91, %r91, %r66;
	add.s32 	%r90, %r90, %r66;
	add.s32 	%r89, %r89, %r66;
	add.s32 	%r88, %r88, %r66;
	add.s32 	%r87, %r87, %r66;
	add.s32 	%r86, %r86, %r66;
	add.s32 	%r85, %r85, %r66;
	add.s32 	%r84, %r84, %r66;
	add.s32 	%r83, %r83, 8;
	setp.ne.s32 	%p6, %r92, 0;
	@%p6 bra 	$L__BB0_4;
$L__BB0_5:
	setp.eq.s32 	%p7, %r8, 0;
	@%p7 bra 	$L__BB0_13;
	and.b32  	%r40, %r46, 3;
	setp.lt.u32 	%p8, %r8, 4;
	@%p8 bra 	$L__BB0_8;
	add.s32 	%r67, %r94, %r7;
	cvt.u64.u32 	%rd72, %r67;
	add.s64 	%rd73, %rd72, %rd3;
	shl.b64 	%rd74, %rd73, 2;
	add.s64 	%rd75, %rd2, %rd74;
	ld.global.f32 	%f41, [%rd75];
	mad.lo.s32 	%r68, %r94, %r45, %r2;
	cvt.u64.u32 	%rd76, %r68;
	add.s64 	%rd77, %rd76, %rd4;
	shl.b64 	%rd78, %rd77, 2;
	add.s64 	%rd79, %rd1, %rd78;
	ld.global.f32 	%f42, [%rd79];
	fma.rn.f32 	%f43, %f41, %f42, %f67;
	add.s32 	%r69, %r67, 1;
	cvt.u64.u32 	%rd80, %r69;
	add.s64 	%rd81, %rd80, %rd3;
	shl.b64 	%rd82, %rd81, 2;
	add.s64 	%rd83, %rd2, %rd82;
	ld.global.f32 	%f44, [%rd83];
	add.s32 	%r70, %r68, %r45;
	cvt.u64.u32 	%rd84, %r70;
	add.s64 	%rd85, %rd84, %rd4;
	shl.b64 	%rd86, %rd85, 2;
	add.s64 	%rd87, %rd1, %rd86;
	ld.global.f32 	%f45, [%rd87];
	fma.rn.f32 	%f46, %f44, %f45, %f43;
	add.s32 	%r71, %r67, 2;
	cvt.u64.u32 	%rd88, %r71;
	add.s64 	%rd89, %rd88, %rd3;
	shl.b64 	%rd90, %rd89, 2;
	add.s64 	%rd91, %rd2, %rd90;
	ld.global.f32 	%f47, [%rd91];
	add.s32 	%r72, %r70, %r45;
	cvt.u64.u32 	%rd92, %r72;
	add.s64 	%rd93, %rd92, %rd4;
	shl.b64 	%rd94, %rd93, 2;
	add.s64 	%rd95, %rd1, %rd94;
	ld.global.f32 	%f48, [%rd95];
	fma.rn.f32 	%f49, %f47, %f48, %f46;
	add.s32 	%r73, %r67, 3;
	cvt.u64.u32 	%rd96, %r73;
	add.s64 	%rd97, %rd96, %rd3;
	shl.b64 	%rd98, %rd97, 2;
	add.s64 	%rd99, %rd2, %rd98;
	ld.global.f32 	%f50, [%rd99];
	add.s32 	%r74, %r72, %r45;
	cvt.u64.u32 	%rd100, %r74;
	add.s64 	%rd101, %rd100, %rd4;
	shl.b64 	%rd102, %rd101, 2;
	add.s64 	%rd103, %rd1, %rd102;
	ld.global.f32 	%f51, [%rd103];
	fma.rn.f32 	%f67, %f50, %f51, %f49;
	add.s32 	%r94, %r94, 4;
$L__BB0_8:
	setp.eq.s32 	%p9, %r40, 0;
	@%p9 bra 	$L__BB0_13;
	setp.eq.s32 	%p10, %r40, 1;
	@%p10 bra 	$L__BB0_11;
	add.s32 	%r75, %r94, %r7;
	cvt.u64.u32 	%rd104, %r75;
	add.s64 	%rd105, %rd104, %rd3;
	shl.b64 	%rd106, %rd105, 2;
	add.s64 	%rd107, %rd2, %rd106;
	ld.global.f32 	%f53, [%rd107];
	mad.lo.s32 	%r76, %r94, %r45, %r2;
	cvt.u64.u32 	%rd108, %r76;
	add.s64 	%rd109, %rd108, %rd4;
	shl.b64 	%rd110, %rd109, 2;
	add.s64 	%rd111, %rd1, %rd110;
	ld.global.f32 	%f54, [%rd111];
	fma.rn.f32 	%f55, %f53, %f54, %f67;
	add.s32 	%r77, %r75, 1;
	cvt.u64.u32 	%rd112, %r77;
	add.s64 	%rd113, %rd112, %rd3;
	shl.b64 	%rd114, %rd113, 2;
	add.s64 	%rd115, %rd2, %rd114;
	ld.global.f32 	%f56, [%rd115];
	add.s32 	%r78, %r76, %r45;
	cvt.u64.u32 	%rd116, %r78;
	add.s64 	%rd117, %rd116, %rd4;
	shl.b64 	%rd118, %rd117, 2;
	add.s64 	%rd119, %rd1, %rd118;
	ld.global.f32 	%f57, [%rd119];
	fma.rn.f32 	%f67, %f56, %f57, %f55;
	add.s32 	%r94, %r94, 2;
$L__BB0_11:
	and.b32  	%r79, %r46, 1;
	setp.eq.b32 	%p11, %r79, 1;
	not.pred 	%p12, %p11;
	@%p12 bra 	$L__BB0_13;
	add.s32 	%r80, %r94, %r7;
	cvt.u64.u32 	%rd120, %r80;
	add.s64 	%rd121, %rd120, %rd3;
	shl.b64 	%rd122, %rd121, 2;
	add.s64 	%rd123, %rd2, %rd122;
	ld.global.f32 	%f58, [%rd123];
	mad.lo.s32 	%r81, %r94, %r45, %r2;
	cvt.u64.u32 	%rd124, %r81;
	add.s64 	%rd125, %rd124, %rd4;
	shl.b64 	%rd126, %rd125, 2;
	add.s64 	%rd127, %rd1, %rd126;
	ld.global.f32 	%f59, [%rd127];
	fma.rn.f32 	%f67, %f58, %f59, %f67;
$L__BB0_13:
	ld.param.u64 	%rd131, [_Z9cuda_gemmPfS_S_iii_param_2];
	mad.lo.s32 	%r82, %r45, %r53, %r3;
	cvta.to.global.u64 	%rd128, %rd131;
	mul.wide.s32 	%rd129, %r82, 4;
	add.s64 	%rd130, %rd128, %rd129;
	st.global.f32 	[%rd130], %f67;
$L__BB0_14:
	ret;

}


// ===== COMPILED SASS (sm_100) =====

	.target	sm_100

	.elftype	@"ET_EXEC"


//--------------------- .note.nv.tkinfo           --------------------------
	.section	.note.nv.tkinfo,"",@"SHT_NOTE"
	.sectionflags	@"SHF_NOTE_NV_TKINFO"
	.tkinfo
        /*0018*/ 	.word	0x00000002
        /*0030*/ 	.string	""
        /*0030*/ 	.string	"ptxas"
        /*0030*/ 	.string	"Cuda compilation tools, release 13.0, V13.0.88"
        /*0030*/ 	.string	"Build cuda_13.0.r13.0/compiler.36424714_0"
        /*0030*/ 	.string	"-arch sm_100 -m 64 "



//--------------------- .note.nv.cuinfo           --------------------------
	.section	.note.nv.cuinfo,"",@"SHT_NOTE"
	.sectionflags	@"SHF_NOTE_NV_CUINFO"
        /*0018*/ 	.short	0x0002
        /*001a*/ 	.short	0x0064
        /*001c*/ 	.short	0x0082
	.zero		2


//--------------------- .nv.info                  --------------------------
	.section	.nv.info,"",@"SHT_CUDA_INFO"
	.align	4


	//----- nvinfo : EIATTR_REGCOUNT
	.align		4
        /*0000*/ 	.byte	0x04, 0x2f
        /*0002*/ 	.short	(.L_1 - .L_0)
	.align		4
.L_0:
        /*0004*/ 	.word	index@(_Z9cuda_gemmPfS_S_iii)
        /*0008*/ 	.word	0x00000020


	//----- nvinfo : EIATTR_FRAME_SIZE
	.align		4
.L_1:
        /*000c*/ 	.byte	0x04, 0x11
        /*000e*/ 	.short	(.L_3 - .L_2)
	.align		4
.L_2:
        /*0010*/ 	.word	index@(_Z9cuda_gemmPfS_S_iii)
        /*0014*/ 	.word	0x00000000


	//----- nvinfo : EIATTR_MIN_STACK_SIZE
	.align		4
.L_3:
        /*0018*/ 	.byte	0x04, 0x12
        /*001a*/ 	.short	(.L_5 - .L_4)
	.align		4
.L_4:
        /*001c*/ 	.word	index@(_Z9cuda_gemmPfS_S_iii)
        /*0020*/ 	.word	0x00000000
.L_5:


//--------------------- .nv.compat                --------------------------
	.section	.nv.compat,"",@"SHT_CUDA_COMPAT_INFO"
	.align	4
        /*0000*/ 	.byte	0x02, 0x09, 0x00, 0x00, 0x02, 0x02, 0x01, 0x00, 0x02, 0x05, 0x05, 0x00, 0x03, 0x07, 0x01, 0x01
        /*0010*/ 	.byte	0x02, 0x03, 0x00, 0x00, 0x02, 0x06, 0x01, 0x00, 0x04, 0x0b, 0x08, 0x00, 0x09, 0x00, 0x00, 0x00
        /*0020*/ 	.byte	0x00, 0x00, 0x00, 0x00


//--------------------- .nv.info._Z9cuda_gemmPfS_S_iii --------------------------
	.section	.nv.info._Z9cuda_gemmPfS_S_iii,"",@"SHT_CUDA_INFO"
	.sectionflags	@""
	.align	4


	//----- nvinfo : EIATTR_CUDA_API_VERSION
	.align		4
        /*0000*/ 	.byte	0x04, 0x37
        /*0002*/ 	.short	(.L_7 - .L_6)
.L_6:
        /*0004*/ 	.word	0x00000082


	//----- nvinfo : EIATTR_KPARAM_INFO
	.align		4
.L_7:
        /*0008*/ 	.byte	0x04, 0x17
        /*000a*/ 	.short	(.L_9 - .L_8)
.L_8:
        /*000c*/ 	.word	0x00000000
        /*0010*/ 	.short	0x0005
        /*0012*/ 	.short	0x0020
        /*0014*/ 	.byte	0x00, 0xf0, 0x11, 0x00


	//----- nvinfo : EIATTR_KPARAM_INFO
	.align		4
.L_9:
        /*0018*/ 	.byte	0x04, 0x17
        /*001a*/ 	.short	(.L_11 - .L_10)
.L_10:
        /*001c*/ 	.word	0x00000000
        /*0020*/ 	.short	0x0004
        /*0022*/ 	.short	0x001c
        /*0024*/ 	.byte	0x00, 0xf0, 0x11, 0x00


	//----- nvinfo : EIATTR_KPARAM_INFO
	.align		4
.L_11:
        /*0028*/ 	.byte	0x04, 0x17
        /*002a*/ 	.short	(.L_13 - .L_12)
.L_12:
        /*002c*/ 	.word	0x00000000
        /*0030*/ 	.short	0x0003
        /*0032*/ 	.short	0x0018
        /*0034*/ 	.byte	0x00, 0xf0, 0x11, 0x00


	//----- nvinfo : EIATTR_KPARAM_INFO
	.align		4
.L_13:
        /*0038*/ 	.byte	0x04, 0x17
        /*003a*/ 	.short	(.L_15 - .L_14)
.L_14:
        /*003c*/ 	.word	0x00000000
        /*0040*/ 	.short	0x0002
        /*0042*/ 	.short	0x0010
        /*0044*/ 	.byte	0x00, 0xf5, 0x21, 0x00


	//----- nvinfo : EIATTR_KPARAM_INFO
	.align		4
.L_15:
        /*0048*/ 	.byte	0x04, 0x17
        /*004a*/ 	.short	(.L_17 - .L_16)
.L_16:
        /*004c*/ 	.word	0x00000000
        /*0050*/ 	.short	0x0001
        /*0052*/ 	.short	0x0008
        /*0054*/ 	.byte	0x00, 0xf5, 0x21, 0x00


	//----- nvinfo : EIATTR_KPARAM_INFO
	.align		4
.L_17:
        /*0058*/ 	.byte	0x04, 0x17
        /*005a*/ 	.short	(.L_19 - .L_18)
.L_18:
        /*005c*/ 	.word	0x00000000
        /*0060*/ 	.short	0x0000
        /*0062*/ 	.short	0x0000
        /*0064*/ 	.byte	0x00, 0xf5, 0x21, 0x00


	//----- nvinfo : EIATTR_SPARSE_MMA_MASK
	.align		4
.L_19:
        /*0068*/ 	.byte	0x03, 0x50
        /*006a*/ 	.short	0x0000


	//----- nvinfo : EIATTR_MAXREG_COUNT
	.align		4
        /*006c*/ 	.byte	0x03, 0x1b
        /*006e*/ 	.short	0x00ff


	//----- nvinfo : EIATTR_MERCURY_ISA_VERSION
	.align		4
        /*0070*/ 	.byte	0x03, 0x5f
        /*0072*/ 	.short	0x0101


	//----- nvinfo : EIATTR_VRC_CTA_INIT_COUNT
	.align		4
        /*0074*/ 	.byte	0x02, 0x4a
	.zero		1
	.zero		1


	//----- nvinfo : EIATTR_EXIT_INSTR_OFFSETS
	.align		4
        /*0078*/ 	.byte	0x04, 0x1c
        /*007a*/ 	.short	(.L_21 - .L_20)


	//   ....[0]....
.L_20:
        /*007c*/ 	.word	0x000000e0


	//   ....[1]....
        /*0080*/ 	.word	0x00001030


	//----- nvinfo : EIATTR_CBANK_PARAM_SIZE
	.align		4
.L_21:
        /*0084*/ 	.byte	0x03, 0x19
        /*0086*/ 	.short	0x0024


	//----- nvinfo : EIATTR_PARAM_CBANK
	.align		4
        /*0088*/ 	.byte	0x04, 0x0a
        /*008a*/ 	.short	(.L_23 - .L_22)
	.align		4
.L_22:
        /*008c*/ 	.word	index@(.nv.constant0._Z9cuda_gemmPfS_S_iii)
        /*0090*/ 	.short	0x0380
        /*0092*/ 	.short	0x0024


	//----- nvinfo : EIATTR_SW_WAR
	.align		4
.L_23:
        /*0094*/ 	.byte	0x04, 0x36
        /*0096*/ 	.short	(.L_25 - .L_24)
.L_24:
        /*0098*/ 	.word	0x00000008
.L_25:


//--------------------- .nv.callgraph             --------------------------
	.section	.nv.callgraph,"",@"SHT_CUDA_CALLGRAPH"
	.align	4
	.sectionentsize	8
	.align		4
        /*0000*/ 	.word	0x00000000
	.align		4
        /*0004*/ 	.word	0xffffffff
	.align		4
        /*0008*/ 	.word	0x00000000
	.align		4
        /*000c*/ 	.word	0xfffffffe
	.align		4
        /*0010*/ 	.word	0x00000000
	.align		4
        /*0014*/ 	.word	0xfffffffd
	.align		4
        /*0018*/ 	.word	0x00000000
	.align		4
        /*001c*/ 	.word	0xfffffffc


//--------------------- .text._Z9cuda_gemmPfS_S_iii --------------------------
	.section	.text._Z9cuda_gemmPfS_S_iii,"ax",@progbits
	.align	128
        .global         _Z9cuda_gemmPfS_S_iii
        .type           _Z9cuda_gemmPfS_S_iii,@function
        .size           _Z9cuda_gemmPfS_S_iii,(.L_x_6 - _Z9cuda_gemmPfS_S_iii)
        .other          _Z9cuda_gemmPfS_S_iii,@"STO_CUDA_ENTRY STV_DEFAULT"
_Z9cuda_gemmPfS_S_iii:
.text._Z9cuda_gemmPfS_S_iii:
[----:B------:R-:W-:Y:S01]  /*0000*/  LDC R1, c[0x0][0x37c] ;  /* 0x0000df00ff017b82 */ /* 0x000fe20000000800 */
[----:B------:R-:W0:Y:S07]  /*0010*/  S2R R4, SR_TID.Y ;  /* 0x0000000000047919 */ /* 0x000e2e0000002200 */
[----:B------:R-:W1:Y:S01]  /*0020*/  S2UR UR7, SR_CTAID.Y ;  /* 0x00000000000779c3 */ /* 0x000e620000002600 */
[----:B------:R-:W2:Y:S01]  /*0030*/  LDCU UR4, c[0x0][0x360] ;  /* 0x00006c00ff0477ac */ /* 0x000ea20008000800 */
[----:B------:R-:W3:Y:S01]  /*0040*/  S2R R2, SR_TID.X ;  /* 0x0000000000027919 */ /* 0x000ee20000002100 */
[----:B------:R-:W1:Y:S05]  /*0050*/  LDCU UR5, c[0x0][0x364] ;  /* 0x00006c80ff0577ac */ /* 0x000e6a0008000800 */
[----:B------:R-:W2:Y:S08]  /*0060*/  S2UR UR6, SR_CTAID.X ;  /* 0x00000000000679c3 */ /* 0x000eb00000002500 */
[----:B------:R-:W4:Y:S01]  /*0070*/  LDC.64 R6, c[0x0][0x398] ;  /* 0x0000e600ff067b82 */ /* 0x000f220000000a00 */
[----:B-1----:R-:W-:-:S06]  /*0080*/  UIMAD UR5, UR5, UR7, URZ ;  /* 0x00000007050572a4 */ /* 0x002fcc000f8e02ff */
[----:B0-----:R-:W-:Y:S01]  /*0090*/  VIADD R3, R4, UR5 ;  /* 0x0000000504037c36 */ /* 0x001fe20008000000 */
[----:B--2---:R-:W-:-:S06]  /*00a0*/  UIMAD UR4, UR4, UR6, URZ ;  /* 0x00000006040472a4 */ /* 0x004fcc000f8e02ff */
[----:B---3--:R-:W-:Y:S01]  /*00b0*/  VIADD R0, R2, UR4 ;  /* 0x0000000402007c36 */ /* 0x008fe20008000000 */
[----:B----4-:R-:W-:-:S04]  /*00c0*/  ISETP.GE.AND P0, PT, R3, R6, PT ;  /* 0x000000060300720c */ /* 0x010fc80003f06270 */
[----:B------:R-:W-:-:S13]  /*00d0*/  ISETP.GE.OR P0, PT, R0, R7, P0 ;  /* 0x000000070000720c */ /* 0x000fda0000706670 */
[----:B------:R-:W-:Y:S05]  /*00e0*/  @P0 EXIT ;  /* 0x000000000000094d */ /* 0x000fea0003800000 */
[----:B------:R-:W0:Y:S01]  /*00f0*/  LDC R5, c[0x0][0x3a0] ;  /* 0x0000e800ff057b82 */ /* 0x000e220000000800 */
[----:B------:R-:W1:Y:S01]  /*0100*/  LDCU.64 UR6, c[0x0][0x358] ;  /* 0x00006b00ff0677ac */ /* 0x000e620008000a00 */
[----:B------:R-:W-:Y:S01]  /*0110*/  IMAD.MOV.U32 R13, RZ, RZ, RZ ;  /* 0x000000ffff0d7224 */ /* 0x000fe200078e00ff */
[----:B0-----:R-:W-:-:S13]  /*0120*/  ISETP.GE.AND P0, PT, R5, 0x1, PT ;  /* 0x000000010500780c */ /* 0x001fda0003f06270 */
[----:B-1----:R-:W-:Y:S05]  /*0130*/  @!P0 BRA `(.L_x_0) ;  /* 0x0000000c00ac8947 */ /* 0x002fea0003800000 */
[C---:B------:R-:W-:Y:S01]  /*0140*/  ISETP.GE.U32.AND P0, PT, R5.reuse, 0x8, PT ;  /* 0x000000080500780c */ /* 0x040fe20003f06070 */
[----:B------:R-:W-:Y:S02]  /*0150*/  IMAD R8, R5, UR5, RZ ;  /* 0x0000000505087c24 */ /* 0x000fe4000f8e02ff */
[----:B------:R-:W-:Y:S02]  /*0160*/  IMAD.MOV.U32 R13, RZ, RZ, RZ ;  /* 0x000000ffff0d7224 */ /* 0x000fe400078e00ff */
[----:B------:R-:W-:-:S08]  /*0170*/  IMAD.MOV.U32 R6, RZ, RZ, RZ ;  /* 0x000000ffff067224 */ /* 0x000fd000078e00ff */
[----:B------:R-:W-:Y:S05]  /*0180*/  @!P0 BRA `(.L_x_1) ;  /* 0x0000000400e48947 */ /* 0x000fea0003800000 */
[----:B------:R-:W-:Y:S01]  /*0190*/  LOP3.LUT R9, R5, 0x7ffffff8, RZ, 0xc0, !PT ;  /* 0x7ffffff805097812 */ /* 0x000fe200078ec0ff */
[----:B------:R-:W-:Y:S01]  /*01a0*/  IMAD.IADD R28, R2, 0x1, R7 ;  /* 0x00000001021c7824 */ /* 0x000fe200078e0207 */
[----:B------:R-:W0:Y:S01]  /*01b0*/  LDCU.128 UR8, c[0x0][0x380] ;  /* 0x00007000ff0877ac */ /* 0x000e220008000c00 */
[C-C-:B------:R-:W-:Y:S02]  /*01c0*/  IMAD R6, R7.reuse, 0x2, R2.reuse ;  /* 0x0000000207067824 */ /* 0x140fe400078e0202 */
[C-C-:B------:R-:W-:Y:S02]  /*01d0*/  IMAD R10, R7.reuse, 0x3, R2.reuse ;  /* 0x00000003070a7824 */ /* 0x140fe400078e0202 */
[C-C-:B------:R-:W-:Y:S02]  /*01e0*/  IMAD R12, R7.reuse, 0x4, R2.reuse ;  /* 0x00000004070c7824 */ /* 0x140fe400078e0202 */
[C-C-:B------:R-:W-:Y:S02]  /*01f0*/  IMAD R20, R7.reuse, 0x5, R2.reuse ;  /* 0x0000000507147824 */ /* 0x140fe400078e0202 */
[----:B------:R-:W-:-:S02]  /*0200*/  IMAD R22, R7, 0x6, R2 ;  /* 0x0000000607167824 */ /* 0x000fc400078e0202 */
[--C-:B------:R-:W-:Y:S02]  /*0210*/  IMAD R24, R7, 0x7, R2.reuse ;  /* 0x0000000707187824 */ /* 0x100fe400078e0202 */
[----:B------:R-:W-:Y:S02]  /*0220*/  IMAD R11, R4, R5, 0x3 ;  /* 0x00000003040b7424 */ /* 0x000fe400078e0205 */
[----:B------:R-:W-:Y:S02]  /*0230*/  IMAD.MOV.U32 R13, RZ, RZ, RZ ;  /* 0x000000ffff0d7224 */ /* 0x000fe400078e00ff */
[----:B------:R-:W-:Y:S02]  /*0240*/  IMAD.MOV.U32 R26, RZ, RZ, R2 ;  /* 0x000000ffff1a7224 */ /* 0x000fe400078e0002 */
[----:B0-----:R-:W-:-:S07]  /*0250*/  IMAD.MOV R9, RZ, RZ, -R9 ;  /* 0x000000ffff097224 */ /* 0x001fce00078e0a09 */
.L_x_2:
[----:B------:R-:W-:Y:S01]  /*0260*/  IADD3 R14, P0, PT, R26, UR4, RZ ;  /* 0x000000041a0e7c10 */ /* 0x000fe2000ff1e0ff */
[----:B------:R-:W-:-:S03]  /*0270*/  VIADD R15, R11, 0xfffffffd ;  /* 0xfffffffd0b0f7836 */ /* 0x000fc60000000000 */
[----:B------:R-:W-:Y:S01]  /*0280*/  LEA R16, P1, R14, UR10, 0x2 ;  /* 0x0000000a0e107c11 */ /* 0x000fe2000f8210ff */
[----:B------:R-:W-:Y:S01]  /*0290*/  IMAD.X R17, RZ, RZ, RZ, P0 ;  /* 0x000000ffff117224 */ /* 0x000fe200000e06ff */
[----:B------:R-:W-:Y:S01]  /*02a0*/  IADD3 R19, P0, PT, R8, R15, RZ ;  /* 0x0000000f08137210 */ /* 0x000fe20007f1e0ff */
[----:B------:R-:W-:-:S03]  /*02b0*/  VIADD R15, R11, 0xfffffffe ;  /* 0xfffffffe0b0f7836 */ /* 0x000fc60000000000 */
[----:B------:R-:W-:Y:S01]  /*02c0*/  LEA.HI.X R17, R14, UR11, R17, 0x2, P1 ;  /* 0x0000000b0e117c11 */ /* 0x000fe200088f1411 */
[----:B------:R-:W-:Y:S01]  /*02d0*/  IMAD.X R21, RZ, RZ, RZ, P0 ;  /* 0x000000ffff157224 */ /* 0x000fe200000e06ff */
[C---:B------:R-:W-:Y:S02]  /*02e0*/  LEA R14, P0, R19.reuse, UR8, 0x2 ;  /* 0x00000008130e7c11 */ /* 0x040fe4000f8010ff */
[----:B------:R-:W-:Y:S01]  /*02f0*/  IADD3 R18, P1, PT, R8, R15, RZ ;  /* 0x0000000f08127210 */ /* 0x000fe20007f3e0ff */
[----:B------:R0:W2:Y:S01]  /*0300*/  LDG.E R23, desc[UR6][R16.64] ;  /* 0x0000000610177981 */ /* 0x0000a2000c1e1900 */
[----:B------:R-:W-:-:S03]  /*0310*/  LEA.HI.X R15, R19, UR9, R21, 0x2, P0 ;  /* 0x00000009130f7c11 */ /* 0x000fc600080f1415 */
[----:B------:R-:W-:Y:S01]  /*0320*/  IMAD.X R21, RZ, RZ, RZ, P1 ;  /* 0x000000ffff157224 */ /* 0x000fe200008e06ff */
[----:B------:R-:W-:Y:S01]  /*0330*/  IADD3 R19, P1, PT, R28, UR4, RZ ;  /* 0x000000041c137c10 */ /* 0x000fe2000ff3e0ff */
[----:B------:R-:W2:Y:S01]  /*0340*/  LDG.E R14, desc[UR6][R14.64] ;  /* 0x000000060e0e7981 */ /* 0x000ea2000c1e1900 */
[----:B0-----:R-:W-:-:S04]  /*0350*/  LEA R16, P0, R18, UR8, 0x2 ;  /* 0x0000000812107c11 */ /* 0x001fc8000f8010ff */
[----:B------:R-:W-:Y:S01]  /*0360*/  LEA.HI.X R17, R18, UR9, R21, 0x2, P0 ;  /* 0x0000000912117c11 */ /* 0x000fe200080f1415 */
[----:B------:R-:W-:Y:S01]  /*0370*/  IMAD.X R21, RZ, RZ, RZ, P1 ;  /* 0x000000ffff157224 */ /* 0x000fe200008e06ff */
[----:B------:R-:W-:-:S03]  /*0380*/  LEA R18, P0, R19, UR10, 0x2 ;  /* 0x0000000a13127c11 */ /* 0x000fc6000f8010ff */
[----:B------:R-:W3:Y:S01]  /*0390*/  LDG.E R29, desc[UR6][R16.64] ;  /* 0x00000006101d7981 */ /* 0x000ee2000c1e1900 */
[----:B------:R-:W-:-:S05]  /*03a0*/  LEA.HI.X R19, R19, UR11, R21, 0x2, P0 ;  /* 0x0000000b13137c11 */ /* 0x000fca00080f1415 */
[----:B------:R0:W3:Y:S01]  /*03b0*/  LDG.E R18, desc[UR6][R18.64] ;  /* 0x0000000612127981 */ /* 0x0000e2000c1e1900 */
[----:B------:R-:W-:Y:S02]  /*03c0*/  IADD3 R21, P0, PT, R6, UR4, RZ ;  /* 0x0000000406157c10 */ /* 0x000fe4000ff1e0ff */
[----:B------:R-:W-:-:S03]  /*03d0*/  IADD3 R27, P1, PT, R8, R11, RZ ;  /* 0x0000000b081b7210 */ /* 0x000fc60007f3e0ff */
[----:B------:R-:W-:Y:S02]  /*03e0*/  IMAD.X R25, RZ, RZ, RZ, P0 ;  /* 0x000000ffff197224 */ /* 0x000fe400000e06ff */
[----:B--2---:R-:W-:Y:S01]  /*03f0*/  FFMA R13, R14, R23, R13 ;  /* 0x000000170e0d7223 */ /* 0x004fe2000000000d */
[----:B------:R-:W-:Y:S02]  /*0400*/  IADD3 R23, P2, PT, R10, UR4, RZ ;  /* 0x000000040a177c10 */ /* 0x000fe4000ff5e0ff */
[----:B------:R-:W-:-:S03]  /*0410*/  LEA R14, P0, R21, UR10, 0x2 ;  /* 0x0000000a150e7c11 */ /* 0x000fc6000f8010ff */
[----:B0-----:R-:W-:Y:S01]  /*0420*/  IMAD.X R19, RZ, RZ, RZ, P2 ;  /* 0x000000ffff137224 */ /* 0x001fe200010e06ff */
[----:B------:R-:W-:Y:S01]  /*0430*/  LEA.HI.X R15, R21, UR11, R25, 0x2, P0 ;  /* 0x0000000b150f7c11 */ /* 0x000fe200080f1419 */
[----:B------:R-:W-:-:S04]  /*0440*/  VIADD R25, R11, 0xffffffff ;  /* 0xffffffff0b197836 */ /* 0x000fc80000000000 */
[----:B------:R0:W2:Y:S01]  /*0450*/  LDG.E R21, desc[UR6][R14.64] ;  /* 0x000000060e157981 */ /* 0x0000a2000c1e1900 */
[----:B---3--:R-:W-:Y:S01]  /*0460*/  FFMA R13, R29, R18, R13 ;  /* 0x000000121d0d7223 */ /* 0x008fe2000000000d */
[----:B------:R-:W-:Y:S01]  /*0470*/  IMAD.X R29, RZ, RZ, RZ, P1 ;  /* 0x000000ffff1d7224 */ /* 0x000fe200008e06ff */
[----:B------:R-:W-:Y:S02]  /*0480*/  LEA R16, P1, R27, UR8, 0x2 ;  /* 0x000000081b107c11 */ /* 0x000fe4000f8210ff */
[----:B------:R-:W-:Y:S02]  /*0490*/  LEA R18, P0, R23, UR10, 0x2 ;  /* 0x0000000a17127c11 */ /* 0x000fe4000f8010ff */
[----:B------:R-:W-:Y:S01]  /*04a0*/  LEA.HI.X R17, R27, UR9, R29, 0x2, P1 ;  /* 0x000000091b117c11 */ /* 0x000fe200088f141d */
[----:B------:R-:W-:Y:S01]  /*04b0*/  VIADD R27, R11, 0x1 ;  /* 0x000000010b1b7836 */ /* 0x000fe20000000000 */
[----:B------:R-:W-:Y:S02]  /*04c0*/  LEA.HI.X R19, R23, UR11, R19, 0x2, P0 ;  /* 0x0000000b17137c11 */ /* 0x000fe400080f1413 */
[C---:B------:R-:W-:Y:S01]  /*04d0*/  IADD3 R29, P0, PT, R8.reuse, R25, RZ ;  /* 0x00000019081d7210 */ /* 0x040fe20007f1e0ff */
[----:B------:R1:W3:Y:S01]  /*04e0*/  LDG.E R23, desc[UR6][R16.64] ;  /* 0x0000000610177981 */ /* 0x0002e2000c1e1900 */
[----:B------:R-:W-:-:S03]  /*04f0*/  IADD3 R27, P1, PT, R8, R27, RZ ;  /* 0x0000001b081b7210 */ /* 0x000fc60007f3e0ff */
[----:B0-----:R-:W-:Y:S01]  /*0500*/  IMAD.X R14, RZ, RZ, RZ, P0 ;  /* 0x000000ffff0e7224 */ /* 0x001fe200000e06ff */
[----:B------:R0:W3:Y:S01]  /*0510*/  LDG.E R25, desc[UR6][R18.64] ;  /* 0x0000000612197981 */ /* 0x0000e2000c1e1900 */
[----:B------:R-:W-:Y:S01]  /*0520*/  IMAD.X R15, RZ, RZ, RZ, P1 ;  /* 0x000000ffff0f7224 */ /* 0x000fe200008e06ff */
[----:B-1----:R-:W-:-:S04]  /*0530*/  LEA R16, P0, R29, UR8, 0x2 ;  /* 0x000000081d107c11 */ /* 0x002fc8000f8010ff */
[----:B------:R-:W-:Y:S02]  /*0540*/  LEA.HI.X R17, R29, UR9, R14, 0x2, P0 ;  /* 0x000000091d117c11 */ /* 0x000fe400080f140e */
[----:B------:R-:W-:-:S03]  /*0550*/  LEA R14, P0, R27, UR8, 0x2 ;  /* 0x000000081b0e7c11 */ /* 0x000fc6000f8010ff */
[----:B------:R1:W2:Y:S01]  /*0560*/  LDG.E R16, desc[UR6][R16.64] ;  /* 0x0000000610107981 */ /* 0x0002a2000c1e1900 */
[----:B------:R-:W-:Y:S02]  /*0570*/  LEA.HI.X R15, R27, UR9, R15, 0x2, P0 ;  /* 0x000000091b0f7c11 */ /* 0x000fe400080f140f */
[----:B------:R-:W-:-:S03]  /*0580*/  IADD3 R27, P0, PT, R12, UR4, RZ ;  /* 0x000000040c1b7c10 */ /* 0x000fc6000ff1e0ff */
[----:B------:R4:W5:Y:S02]  /*0590*/  LDG.E R14, desc[UR6][R14.64] ;  /* 0x000000060e0e7981 */ /* 0x000964000c1e1900 */
[----:B0-----:R-:W-:Y:S01]  /*05a0*/  IMAD.X R19, RZ, RZ, RZ, P0 ;  /* 0x000000ffff137224 */ /* 0x001fe200000e06ff */
[----:B------:R-:W-:-:S04]  /*05b0*/  LEA R18, P0, R27, UR10, 0x2 ;  /* 0x0000000a1b127c11 */ /* 0x000fc8000f8010ff */
[----:B------:R-:W-:-:S05]  /*05c0*/  LEA.HI.X R19, R27, UR11, R19, 0x2, P0 ;  /* 0x0000000b1b137c11 */ /* 0x000fca00080f1413 */
[----:B------:R0:W5:Y:S01]  /*05d0*/  LDG.E R18, desc[UR6][R18.64] ;  /* 0x0000000612127981 */ /* 0x000162000c1e1900 */
[C---:B-1----:R-:W-:Y:S02]  /*05e0*/  VIADD R17, R11.reuse, 0x2 ;  /* 0x000000020b117836 */ /* 0x042fe40000000000 */
[----:B------:R-:W-:Y:S02]  /*05f0*/  VIADD R27, R11, 0x4 ;  /* 0x000000040b1b7836 */ /* 0x000fe40000000000 */
[----:B--2---:R-:W-:Y:S01]  /*0600*/  FFMA R13, R16, R21, R13 ;  /* 0x00000015100d7223 */ /* 0x004fe2000000000d */
[----:B------:R-:W-:-:S03]  /*0610*/  IADD3 R21, P2, PT, R22, UR4, RZ ;  /* 0x0000000416157c10 */ /* 0x000fc6000ff5e0ff */
[----:B---3--:R-:W-:Y:S01]  /*0620*/  FFMA R13, R23, R25, R13 ;  /* 0x00000019170d7223 */ /* 0x008fe2000000000d */
[----:B------:R-:W-:Y:S01]  /*0630*/  IADD3 R23, P0, PT, R20, UR4, RZ ;  /* 0x0000000414177c10 */ /* 0x000fe2000ff1e0ff */
[----:B------:R-:W-:Y:S01]  /*0640*/  IMAD.X R25, RZ, RZ, RZ, P2 ;  /* 0x000000ffff197224 */ /* 0x000fe200010e06ff */
[----:B------:R-:W-:-:S03]  /*0650*/  LEA R16, P2, R21, UR10, 0x2 ;  /* 0x0000000a15107c11 */ /* 0x000fc6000f8410ff */
[----:B----4-:R-:W-:Y:S01]  /*0660*/  IMAD.X R15, RZ, RZ, RZ, P0 ;  /* 0x000000ffff0f7224 */ /* 0x010fe200000e06ff */
[----:B0-----:R-:W-:Y:S01]  /*0670*/  IADD3 R19, P0, PT, R8, R17, RZ ;  /* 0x0000001108137210 */ /* 0x001fe20007f1e0ff */
[----:B-----5:R-:W-:Y:S01]  /*0680*/  FFMA R13, R14, R18, R13 ;  /* 0x000000120e0d7223 */ /* 0x020fe2000000000d */
[----:B------:R-:W-:Y:S02]  /*0690*/  LEA R14, P1, R23, UR10, 0x2 ;  /* 0x0000000a170e7c11 */ /* 0x000fe4000f8210ff */
[----:B------:R-:W-:Y:S02]  /*06a0*/  LEA.HI.X R17, R21, UR11, R25, 0x2, P2 ;  /* 0x0000000b15117c11 */ /* 0x000fe400090f1419 */
[----:B------:R-:W-:Y:S01]  /*06b0*/  LEA.HI.X R15, R23, UR11, R15, 0x2, P1 ;  /* 0x0000000b170f7c11 */ /* 0x000fe200088f140f */
[----:B------:R-:W-:Y:S01]  /*06c0*/  IMAD.X R23, RZ, RZ, RZ, P0 ;  /* 0x000000ffff177224 */ /* 0x000fe200000e06ff */
[----:B------:R-:W-:Y:S01]  /*06d0*/  LEA R18, P0, R19, UR8, 0x2 ;  /* 0x0000000813127c11 */ /* 0x000fe2000f8010ff */
[----:B------:R-:W-:Y:S01]  /*06e0*/  VIADD R25, R11, 0x3 ;  /* 0x000000030b197836 */ /* 0x000fe20000000000 */
[----:B------:R-:W-:Y:S01]  /*06f0*/  IADD3 R27, P1, PT, R8, R27, RZ ;  /* 0x0000001b081b7210 */ /* 0x000fe20007f3e0ff */
[----:B------:R0:W2:Y:S01]  /*0700*/  LDG.E R21, desc[UR6][R14.64] ;  /* 0x000000060e157981 */ /* 0x0000a2000c1e1900 */
[----:B------:R-:W-:-:S02]  /*0710*/  LEA.HI.X R19, R19, UR9, R23, 0x2, P0 ;  /* 0x0000000913137c11 */ /* 0x000fc400080f1417 */
[----:B------:R-:W-:Y:S01]  /*0720*/  IADD3 R29, P0, PT, R8, R25, RZ ;  /* 0x00000019081d7210 */ /* 0x000fe20007f1e0ff */
[----:B------:R1:W3:Y:S04]  /*0730*/  LDG.E R23, desc[UR6][R16.64] ;  /* 0x0000000610177981 */ /* 0x0002e8000c1e1900 */
[----:B------:R4:W2:Y:S01]  /*0740*/  LDG.E R25, desc[UR6][R18.64] ;  /* 0x0000000612197981 */ /* 0x0008a2000c1e1900 */
[----:B0-----:R-:W-:Y:S01]  /*0750*/  IMAD.X R14, RZ, RZ, RZ, P0 ;  /* 0x000000ffff0e7224 */ /* 0x001fe200000e06ff */
[----:B-1----:R-:W-:Y:S01]  /*0760*/  LEA R16, P0, R29, UR8, 0x2 ;  /* 0x000000081d107c11 */ /* 0x002fe2000f8010ff */
[----:B------:R-:W-:-:S03]  /*0770*/  IMAD.X R15, RZ, RZ, RZ, P1 ;  /* 0x000000ffff0f7224 */ /* 0x000fc600008e06ff */
[----:B------:R-:W-:Y:S02]  /*0780*/  LEA.HI.X R17, R29, UR9, R14, 0x2, P0 ;  /* 0x000000091d117c11 */ /* 0x000fe400080f140e */
[----:B------:R-:W-:-:S03]  /*0790*/  LEA R14, P0, R27, UR8, 0x2 ;  /* 0x000000081b0e7c11 */ /* 0x000fc6000f8010ff */
[----:B------:R-:W3:Y:S01]  /*07a0*/  LDG.E R16, desc[UR6][R16.64] ;  /* 0x0000000610107981 */ /* 0x000ee2000c1e1900 */
[----:B------:R-:W-:Y:S02]  /*07b0*/  LEA.HI.X R15, R27, UR9, R15, 0x2, P0 ;  /* 0x000000091b0f7c11 */ /* 0x000fe400080f140f */
[----:B------:R-:W-:-:S03]  /*07c0*/  IADD3 R27, P0, PT, R24, UR4, RZ ;  /* 0x00000004181b7c10 */ /* 0x000fc6000ff1e0ff */
[----:B------:R-:W5:Y:S02]  /*07d0*/  LDG.E R14, desc[UR6][R14.64] ;  /* 0x000000060e0e7981 */ /* 0x000f64000c1e1900 */
[----:B----4-:R-:W-:Y:S01]  /*07e0*/  IMAD.X R19, RZ, RZ, RZ, P0 ;  /* 0x000000ffff137224 */ /* 0x010fe200000e06ff */
[----:B------:R-:W-:-:S04]  /*07f0*/  LEA R18, P0, R27, UR10, 0x2 ;  /* 0x0000000a1b127c11 */ /* 0x000fc8000f8010ff */
[----:B------:R-:W-:-:S05]  /*0800*/  LEA.HI.X R19, R27, UR11, R19, 0x2, P0 ;  /* 0x0000000b1b137c11 */ /* 0x000fca00080f1413 */
[----:B------:R-:W5:Y:S01]  /*0810*/  LDG.E R18, desc[UR6][R18.64] ;  /* 0x0000000612127981 */ /* 0x000f62000c1e1900 */
[----:B------:R-:W-:-:S05]  /*0820*/  VIADD R9, R9, 0x8 ;  /* 0x0000000809097836 */ /* 0x000fca0000000000 */
[----:B------:R-:W-:Y:S01]  /*0830*/  ISETP.NE.AND P0, PT, R9, RZ, PT ;  /* 0x000000ff0900720c */ /* 0x000fe20003f05270 */
[C---:B------:R-:W-:Y:S02]  /*0840*/  IMAD R28, R7.reuse, 0x8, R28 ;  /* 0x00000008071c7824 */ /* 0x040fe400078e021c */
[C---:B------:R-:W-:Y:S02]  /*0850*/  IMAD R6, R7.reuse, 0x8, R6 ;  /* 0x0000000807067824 */ /* 0x040fe400078e0206 */
[C---:B------:R-:W-:Y:S02]  /*0860*/  IMAD R10, R7.reuse, 0x8, R10 ;  /* 0x00000008070a7824 */ /* 0x040fe400078e020a */
[C---:B------:R-:W-:Y:S02]  /*0870*/  IMAD R12, R7.reuse, 0x8, R12 ;  /* 0x00000008070c7824 */ /* 0x040fe400078e020c */
[C---:B------:R-:W-:Y:S02]  /*0880*/  IMAD R20, R7.reuse, 0x8, R20 ;  /* 0x0000000807147824 */ /* 0x040fe400078e0214 */
[----:B------:R-:W-:-:S02]  /*0890*/  IMAD R22, R7, 0x8, R22 ;  /* 0x0000000807167824 */ /* 0x000fc400078e0216 */
[C---:B------:R-:W-:Y:S02]  /*08a0*/  IMAD R24, R7.reuse, 0x8, R24 ;  /* 0x0000000807187824 */ /* 0x040fe400078e0218 */
[----:B------:R-:W-:Y:S02]  /*08b0*/  IMAD R26, R7, 0x8, R26 ;  /* 0x00000008071a7824 */ /* 0x000fe400078e021a */
[----:B------:R-:W-:Y:S02]  /*08c0*/  VIADD R11, R11, 0x8 ;  /* 0x000000080b0b7836 */ /* 0x000fe40000000000 */
[----:B--2---:R-:W-:-:S04]  /*08d0*/  FFMA R13, R25, R21, R13 ;  /* 0x00000015190d7223 */ /* 0x004fc8000000000d */
[----:B---3--:R-:W-:-:S04]  /*08e0*/  FFMA R13, R16, R23, R13 ;  /* 0x00000017100d7223 */ /* 0x008fc8000000000d */
[----:B-----5:R-:W-:Y:S01]  /*08f0*/  FFMA R13, R14, R18, R13 ;  /* 0x000000120e0d7223 */ /* 0x020fe2000000000d */
[----:B------:R-:W-:Y:S06]  /*0900*/  @P0 BRA `(.L_x_2) ;  /* 0xfffffff800540947 */ /* 0x000fec000383ffff */
[----:B------:R-:W-:-:S07]  /*0910*/  LOP3.LUT R6, R5, 0x7ffffff8, RZ, 0xc0, !PT ;  /* 0x7ffffff805067812 */ /* 0x000fce00078ec0ff */
.L_x_1:
[----:B------:R-:W-:-:S04]  /*0920*/  LOP3.LUT R9, R5, 0x7, RZ, 0xc0, !PT ;  /* 0x0000000705097812 */ /* 0x000fc800078ec0ff */
[----:B------:R-:W-:-:S13]  /*0930*/  ISETP.NE.AND P0, PT, R9, RZ, PT ;  /* 0x000000ff0900720c */ /* 0x000fda0003f05270 */
[----:B------:R-:W-:Y:S05]  /*0940*/  @!P0 BRA `(.L_x_0) ;  /* 0x0000000400a88947 */ /* 0x000fea0003800000 */
[----:B------:R-:W-:Y:S02]  /*0950*/  ISETP.GE.U32.AND P1, PT, R9, 0x4, PT ;  /* 0x000000040900780c */ /* 0x000fe40003f26070 */
[----:B------:R-:W-:-:S04]  /*0960*/  LOP3.LUT R12, R5, 0x3, RZ, 0xc0, !PT ;  /* 0x00000003050c7812 */ /* 0x000fc800078ec0ff */
[----:B------:R-:W-:-:S07]  /*0970*/  ISETP.NE.AND P0, PT, R12, RZ, PT ;  /* 0x000000ff0c00720c */ /* 0x000fce0003f05270 */
[----:B------:R-:W-:Y:S06]  /*0980*/  @!P1 BRA `(.L_x_3) ;  /* 0x0000000000d89947 */ /* 0x000fec0003800000 */
[----:B------:R-:W0:Y:S01]  /*0990*/  LDCU.128 UR8, c[0x0][0x380] ;  /* 0x00007000ff0877ac */ /* 0x000e220008000c00 */
[----:B------:R-:W-:Y:S02]  /*09a0*/  IMAD R9, R4, R5, R6 ;  /* 0x0000000504097224 */ /* 0x000fe400078e0206 */
[----:B------:R-:W-:Y:S02]  /*09b0*/  IMAD R18, R6, R7, R2 ;  /* 0x0000000706127224 */ /* 0x000fe400078e0202 */
[----:B------:R-:W-:Y:S01]  /*09c0*/  VIADD R11, R9, 0x1 ;  /* 0x00000001090b7836 */ /* 0x000fe20000000000 */
[----:B------:R-:W-:Y:S02]  /*09d0*/  IADD3 R14, P1, PT, R8, R9, RZ ;  /* 0x00000009080e7210 */ /* 0x000fe40007f3e0ff */
[C---:B------:R-:W-:Y:S01]  /*09e0*/  IADD3 R10, P2, PT, R18.reuse, UR4, RZ ;  /* 0x00000004120a7c10 */ /* 0x040fe2000ff5e0ff */
[----:B------:R-:W-:Y:S02]  /*09f0*/  IMAD.IADD R18, R18, 0x1, R7 ;  /* 0x0000000112127824 */ /* 0x000fe400078e0207 */
[----:B------:R-:W-:-:S02]  /*0a00*/  IMAD.X R15, RZ, RZ, RZ, P1 ;  /* 0x000000ffff0f7224 */ /* 0x000fc400008e06ff */
[----:B------:R-:W-:Y:S01]  /*0a10*/  IMAD.X R17, RZ, RZ, RZ, P2 ;  /* 0x000000ffff117224 */ /* 0x000fe200010e06ff */
[----:B------:R-:W-:Y:S02]  /*0a20*/  IADD3 R11, P2, PT, R8, R11, RZ ;  /* 0x0000000b080b7210 */ /* 0x000fe40007f5e0ff */
[----:B------:R-:W-:Y:S02]  /*0a30*/  IADD3 R19, P3, PT, R18, UR4, RZ ;  /* 0x0000000412137c10 */ /* 0x000fe4000ff7e0ff */
[C---:B0-----:R-:W-:Y:S01]  /*0a40*/  LEA R24, P1, R14.reuse, UR8, 0x2 ;  /* 0x000000080e187c11 */ /* 0x041fe2000f8210ff */
[----:B------:R-:W-:Y:S02]  /*0a50*/  IMAD.X R28, RZ, RZ, RZ, P2 ;  /* 0x000000ffff1c7224 */ /* 0x000fe400010e06ff */
[----:B------:R-:W-:Y:S01]  /*0a60*/  IMAD.X R26, RZ, RZ, RZ, P3 ;  /* 0x000000ffff1a7224 */ /* 0x000fe200018e06ff */
[----:B------:R-:W-:Y:S01]  /*0a70*/  LEA.HI.X R25, R14, UR9, R15, 0x2, P1 ;  /* 0x000000090e197c11 */ /* 0x000fe200088f140f */
[----:B------:R-:W-:Y:S01]  /*0a80*/  VIADD R15, R9, 0x2 ;  /* 0x00000002090f7836 */ /* 0x000fe20000000000 */
[----:B------:R-:W-:-:S03]  /*0a90*/  LEA R22, P1, R10, UR10, 0x2 ;  /* 0x0000000a0a167c11 */ /* 0x000fc6000f8210ff */
[----:B------:R0:W2:Y:S01]  /*0aa0*/  LDG.E R24, desc[UR6][R24.64] ;  /* 0x0000000618187981 */ /* 0x0000a2000c1e1900 */
[----:B------:R-:W-:Y:S02]  /*0ab0*/  IADD3 R15, P4, PT, R8, R15, RZ ;  /* 0x0000000f080f7210 */ /* 0x000fe40007f9e0ff */
[----:B------:R-:W-:Y:S02]  /*0ac0*/  LEA.HI.X R23, R10, UR11, R17, 0x2, P1 ;  /* 0x0000000b0a177c11 */ /* 0x000fe400088f1411 */
[----:B------:R-:W-:Y:S01]  /*0ad0*/  LEA R16, P1, R11, UR8, 0x2 ;  /* 0x000000080b107c11 */ /* 0x000fe2000f8210ff */
[----:B------:R-:W-:Y:S01]  /*0ae0*/  IMAD.X R20, RZ, RZ, RZ, P4 ;  /* 0x000000ffff147224 */ /* 0x000fe200020e06ff */
[----:B------:R-:W-:Y:S02]  /*0af0*/  LEA R10, P2, R19, UR10, 0x2 ;  /* 0x0000000a130a7c11 */ /* 0x000fe4000f8410ff */
[----:B------:R-:W-:Y:S02]  /*0b00*/  LEA R14, P3, R15, UR8, 0x2 ;  /* 0x000000080f0e7c11 */ /* 0x000fe4000f8610ff */
[----:B------:R-:W-:-:S02]  /*0b10*/  LEA.HI.X R17, R11, UR9, R28, 0x2, P1 ;  /* 0x000000090b117c11 */ /* 0x000fc400088f141c */
[----:B------:R-:W-:Y:S01]  /*0b20*/  LEA.HI.X R11, R19, UR11, R26, 0x2, P2 ;  /* 0x0000000b130b7c11 */ /* 0x000fe200090f141a */
[----:B------:R-:W-:Y:S01]  /*0b30*/  VIADD R19, R9, 0x3 ;  /* 0x0000000309137836 */ /* 0x000fe20000000000 */
[----:B------:R-:W-:Y:S01]  /*0b40*/  LEA.HI.X R15, R15, UR9, R20, 0x2, P3 ;  /* 0x000000090f0f7c11 */ /* 0x000fe200098f1414 */
[--C-:B------:R-:W-:Y:S01]  /*0b50*/  IMAD.IADD R20, R18, 0x1, R7.reuse ;  /* 0x0000000112147824 */ /* 0x100fe200078e0207 */
[----:B------:R1:W2:Y:S02]  /*0b60*/  LDG.E R9, desc[UR6][R22.64] ;  /* 0x0000000616097981 */ /* 0x0002a4000c1e1900 */
[----:B------:R-:W-:Y:S01]  /*0b70*/  IADD3 R19, P2, PT, R8, R19, RZ ;  /* 0x0000001308137210 */ /* 0x000fe20007f5e0ff */
[C---:B------:R-:W-:Y:S01]  /*0b80*/  IMAD.IADD R21, R20.reuse, 0x1, R7 ;  /* 0x0000000114157824 */ /* 0x040fe200078e0207 */
[----:B------:R-:W-:Y:S01]  /*0b90*/  IADD3 R27, P1, PT, R20, UR4, RZ ;  /* 0x00000004141b7c10 */ /* 0x000fe2000ff3e0ff */
[----:B------:R-:W3:Y:S01]  /*0ba0*/  LDG.E R16, desc[UR6][R16.64] ;  /* 0x0000000610107981 */ /* 0x000ee2000c1e1900 */
[----:B------:R-:W-:Y:S01]  /*0bb0*/  LEA R18, P3, R19, UR8, 0x2 ;  /* 0x0000000813127c11 */ /* 0x000fe2000f8610ff */
[----:B------:R-:W-:Y:S01]  /*0bc0*/  IMAD.X R26, RZ, RZ, RZ, P2 ;  /* 0x000000ffff1a7224 */ /* 0x000fe200010e06ff */
[----:B0-----:R-:W-:Y:S01]  /*0bd0*/  IADD3 R25, P2, PT, R21, UR4, RZ ;  /* 0x0000000415197c10 */ /* 0x001fe2000ff5e0ff */
[----:B------:R-:W-:Y:S01]  /*0be0*/  IMAD.X R28, RZ, RZ, RZ, P1 ;  /* 0x000000ffff1c7224 */ /* 0x000fe200008e06ff */
[----:B------:R-:W-:Y:S01]  /*0bf0*/  LEA R20, P1, R27, UR10, 0x2 ;  /* 0x0000000a1b147c11 */ /* 0x000fe2000f8210ff */
[----:B------:R-:W3:Y:S01]  /*0c00*/  LDG.E R10, desc[UR6][R10.64] ;  /* 0x000000060a0a7981 */ /* 0x000ee2000c1e1900 */
[----:B------:R-:W-:Y:S01]  /*0c10*/  LEA.HI.X R19, R19, UR9, R26, 0x2, P3 ;  /* 0x0000000913137c11 */ /* 0x000fe200098f141a */
[----:B------:R-:W-:Y:S01]  /*0c20*/  IMAD.X R26, RZ, RZ, RZ, P2 ;  /* 0x000000ffff1a7224 */ /* 0x000fe200010e06ff */
[----:B------:R-:W-:Y:S01]  /*0c30*/  LEA.HI.X R21, R27, UR11, R28, 0x2, P1 ;  /* 0x0000000b1b157c11 */ /* 0x000fe200088f141c */
[----:B------:R-:W4:Y:S01]  /*0c40*/  LDG.E R14, desc[UR6][R14.64] ;  /* 0x000000060e0e7981 */ /* 0x000f22000c1e1900 */
[----:B-1----:R-:W-:-:S03]  /*0c50*/  LEA R22, P1, R25, UR10, 0x2 ;  /* 0x0000000a19167c11 */ /* 0x002fc6000f8210ff */
[----:B------:R-:W4:Y:S01]  /*0c60*/  LDG.E R20, desc[UR6][R20.64] ;  /* 0x0000000614147981 */ /* 0x000f22000c1e1900 */
[----:B------:R-:W-:-:S03]  /*0c70*/  LEA.HI.X R23, R25, UR11, R26, 0x2, P1 ;  /* 0x0000000b19177c11 */ /* 0x000fc600088f141a */
[----:B------:R-:W5:Y:S04]  /*0c80*/  LDG.E R18, desc[UR6][R18.64] ;  /* 0x0000000612127981 */ /* 0x000f68000c1e1900 */
[----:B------:R-:W5:Y:S01]  /*0c90*/  LDG.E R22, desc[UR6][R22.64] ;  /* 0x0000000616167981 */ /* 0x000f62000c1e1900 */
[----:B------:R-:W-:Y:S02]  /*0ca0*/  VIADD R6, R6, 0x4 ;  /* 0x0000000406067836 */ /* 0x000fe40000000000 */
[----:B--2---:R-:W-:-:S04]  /*0cb0*/  FFMA R9, R24, R9, R13 ;  /* 0x0000000918097223 */ /* 0x004fc8000000000d */
[----:B---3--:R-:W-:-:S04]  /*0cc0*/  FFMA R9, R16, R10, R9 ;  /* 0x0000000a10097223 */ /* 0x008fc80000000009 */
[----:B----4-:R-:W-:-:S04]  /*0cd0*/  FFMA R9, R14, R20, R9 ;  /* 0x000000140e097223 */ /* 0x010fc80000000009 */
[----:B-----5:R-:W-:-:S07]  /*0ce0*/  FFMA R13, R18, R22, R9 ;  /* 0x00000016120d7223 */ /* 0x020fce0000000009 */
.L_x_3:
[----:B------:R-:W-:Y:S05]  /*0cf0*/  @!P0 BRA `(.L_x_0) ;  /* 0x0000000000bc8947 */ /* 0x000fea0003800000 */
[----:B------:R-:W-:Y:S02]  /*0d00*/  ISETP.NE.AND P1, PT, R12, 0x1, PT ;  /* 0x000000010c00780c */ /* 0x000fe40003f25270 */
[----:B------:R-:W-:-:S04]  /*0d10*/  LOP3.LUT R9, R5, 0x1, RZ, 0xc0, !PT ;  /* 0x0000000105097812 */ /* 0x000fc800078ec0ff */
[----:B------:R-:W-:-:S07]  /*0d20*/  ISETP.NE.U32.AND P0, PT, R9, 0x1, PT ;  /* 0x000000010900780c */ /* 0x000fce0003f05070 */
[----:B------:R-:W-:Y:S06]  /*0d30*/  @!P1 BRA `(.L_x_4) ;  /* 0x0000000000709947 */ /* 0x000fec0003800000 */
[----:B------:R-:W0:Y:S01]  /*0d40*/  LDCU.128 UR8, c[0x0][0x380] ;  /* 0x00007000ff0877ac */ /* 0x000e220008000c00 */
[----:B------:R-:W-:Y:S02]  /*0d50*/  IMAD R9, R4, R5, R6 ;  /* 0x0000000504097224 */ /* 0x000fe400078e0206 */
[----:B------:R-:W-:Y:S02]  /*0d60*/  IMAD R14, R6, R7, R2 ;  /* 0x00000007060e7224 */ /* 0x000fe400078e0202 */
[----:B------:R-:W-:Y:S01]  /*0d70*/  VIADD R15, R9, 0x1 ;  /* 0x00000001090f7836 */ /* 0x000fe20000000000 */
[----:B------:R-:W-:Y:S01]  /*0d80*/  IADD3 R11, P1, PT, R8, R9, RZ ;  /* 0x00000009080b7210 */ /* 0x000fe20007f3e0ff */
[C---:B------:R-:W-:Y:S01]  /*0d90*/  IMAD.IADD R16, R14.reuse, 0x1, R7 ;  /* 0x000000010e107824 */ /* 0x040fe200078e0207 */
[----:B------:R-:W-:Y:S02]  /*0da0*/  IADD3 R9, P3, PT, R14, UR4, RZ ;  /* 0x000000040e097c10 */ /* 0x000fe4000ff7e0ff */
[----:B------:R-:W-:Y:S01]  /*0db0*/  IADD3 R17, P2, PT, R8, R15, RZ ;  /* 0x0000000f08117210 */ /* 0x000fe20007f5e0ff */
[----:B------:R-:W-:-:S04]  /*0dc0*/  IMAD.X R12, RZ, RZ, RZ, P1 ;  /* 0x000000ffff0c7224 */ /* 0x000fc800008e06ff */
[----:B------:R-:W-:Y:S01]  /*0dd0*/  IMAD.X R20, RZ, RZ, RZ, P2 ;  /* 0x000000ffff147224 */ /* 0x000fe200010e06ff */
[----:B0-----:R-:W-:-:S04]  /*0de0*/  LEA R10, P1, R11, UR8, 0x2 ;  /* 0x000000080b0a7c11 */ /* 0x001fc8000f8210ff */
[----:B------:R-:W-:Y:S01]  /*0df0*/  LEA.HI.X R11, R11, UR9, R12, 0x2, P1 ;  /* 0x000000090b0b7c11 */ /* 0x000fe200088f140c */
[----:B------:R-:W-:Y:S01]  /*0e00*/  IMAD.X R12, RZ, RZ, RZ, P3 ;  /* 0x000000ffff0c7224 */ /* 0x000fe200018e06ff */
[----:B------:R-:W-:Y:S02]  /*0e10*/  IADD3 R19, P1, PT, R16, UR4, RZ ;  /* 0x0000000410137c10 */ /* 0x000fe4000ff3e0ff */
[----:B------:R-:W-:Y:S01]  /*0e20*/  LEA R14, P3, R9, UR10, 0x2 ;  /* 0x0000000a090e7c11 */ /* 0x000fe2000f8610ff */
[----:B------:R-:W2:Y:S01]  /*0e30*/  LDG.E R10, desc[UR6][R10.64] ;  /* 0x000000060a0a7981 */ /* 0x000ea2000c1e1900 */
[----:B------:R-:W-:Y:S01]  /*0e40*/  LEA R16, P4, R17, UR8, 0x2 ;  /* 0x0000000811107c11 */ /* 0x000fe2000f8810ff */
[----:B------:R-:W-:Y:S01]  /*0e50*/  IMAD.X R22, RZ, RZ, RZ, P1 ;  /* 0x000000ffff167224 */ /* 0x000fe200008e06ff */
[----:B------:R-:W-:Y:S02]  /*0e60*/  LEA R18, P5, R19, UR10, 0x2 ;  /* 0x0000000a13127c11 */ /* 0x000fe4000f8a10ff */
[----:B------:R-:W-:-:S02]  /*0e70*/  LEA.HI.X R15, R9, UR11, R12, 0x2, P3 ;  /* 0x0000000b090f7c11 */ /* 0x000fc400098f140c */
[----:B------:R-:W-:Y:S02]  /*0e80*/  LEA.HI.X R17, R17, UR9, R20, 0x2, P4 ;  /* 0x0000000911117c11 */ /* 0x000fe4000a0f1414 */
[----:B------:R-:W-:Y:S01]  /*0e90*/  LEA.HI.X R19, R19, UR11, R22, 0x2, P5 ;  /* 0x0000000b13137c11 */ /* 0x000fe2000a8f1416 */
[----:B------:R-:W2:Y:S04]  /*0ea0*/  LDG.E R14, desc[UR6][R14.64] ;  /* 0x000000060e0e7981 */ /* 0x000ea8000c1e1900 */
[----:B------:R-:W3:Y:S04]  /*0eb0*/  LDG.E R16, desc[UR6][R16.64] ;  /* 0x0000000610107981 */ /* 0x000ee8000c1e1900 */
[----:B------:R-:W3:Y:S01]  /*0ec0*/  LDG.E R18, desc[UR6][R18.64] ;  /* 0x0000000612127981 */ /* 0x000ee2000c1e1900 */
[----:B------:R-:W-:-:S02]  /*0ed0*/  VIADD R6, R6, 0x2 ;  /* 0x0000000206067836 */ /* 0x000fc40000000000 */
[----:B--2---:R-:W-:-:S04]  /*0ee0*/  FFMA R13, R10, R14, R13 ;  /* 0x0000000e0a0d7223 */ /* 0x004fc8000000000d */
[----:B---3--:R-:W-:-:S07]  /*0ef0*/  FFMA R13, R16, R18, R13 ;  /* 0x00000012100d7223 */ /* 0x008fce000000000d */
.L_x_4:
[----:B------:R-:W-:Y:S05]  /*0f00*/  @P0 BRA `(.L_x_0) ;  /* 0x0000000000380947 */ /* 0x000fea0003800000 */
[----:B------:R-:W0:Y:S01]  /*0f10*/  LDCU.128 UR8, c[0x0][0x380] ;  /* 0x00007000ff0877ac */ /* 0x000e220008000c00 */
[----:B------:R-:W-:Y:S02]  /*0f20*/  IMAD R5, R4, R5, R6 ;  /* 0x0000000504057224 */ /* 0x000fe400078e0206 */
[----:B------:R-:W-:-:S03]  /*0f30*/  IMAD R2, R6, R7, R2 ;  /* 0x0000000706027224 */ /* 0x000fc600078e0202 */
[----:B------:R-:W-:Y:S02]  /*0f40*/  IADD3 R5, P0, PT, R8, R5, RZ ;  /* 0x0000000508057210 */ /* 0x000fe40007f1e0ff */
[----:B------:R-:W-:-:S03]  /*0f50*/  IADD3 R2, P2, PT, R2, UR4, RZ ;  /* 0x0000000402027c10 */ /* 0x000fc6000ff5e0ff */
[----:B------:R-:W-:Y:S02]  /*0f60*/  IMAD.X R6, RZ, RZ, RZ, P0 ;  /* 0x000000ffff067224 */ /* 0x000fe400000e06ff */
[----:B------:R-:W-:Y:S01]  /*0f70*/  IMAD.X R9, RZ, RZ, RZ, P2 ;  /* 0x000000ffff097224 */ /* 0x000fe200010e06ff */
[C---:B0-----:R-:W-:Y:S02]  /*0f80*/  LEA R4, P1, R5.reuse, UR8, 0x2 ;  /* 0x0000000805047c11 */ /* 0x041fe4000f8210ff */
[C---:B------:R-:W-:Y:S02]  /*0f90*/  LEA R8, P3, R2.reuse, UR10, 0x2 ;  /* 0x0000000a02087c11 */ /* 0x040fe4000f8610ff */
[----:B------:R-:W-:Y:S02]  /*0fa0*/  LEA.HI.X R5, R5, UR9, R6, 0x2, P1 ;  /* 0x0000000905057c11 */ /* 0x000fe400088f1406 */
[----:B------:R-:W-:-:S03]  /*0fb0*/  LEA.HI.X R9, R2, UR11, R9, 0x2, P3 ;  /* 0x0000000b02097c11 */ /* 0x000fc600098f1409 */
[----:B------:R-:W2:Y:S04]  /*0fc0*/  LDG.E R4, desc[UR6][R4.64] ;  /* 0x0000000604047981 */ /* 0x000ea8000c1e1900 */
[----:B------:R-:W2:Y:S02]  /*0fd0*/  LDG.E R8, desc[UR6][R8.64] ;  /* 0x0000000608087981 */ /* 0x000ea4000c1e1900 */
[----:B--2---:R-:W-:-:S07]  /*0fe0*/  FFMA R13, R4, R8, R13 ;  /* 0x00000008040d7223 */ /* 0x004fce000000000d */
.L_x_0:
[----:B------:R-:W0:Y:S01]  /*0ff0*/  LDC.64 R4, c[0x0][0x390] ;  /* 0x0000e400ff047b82 */ /* 0x000e220000000a00 */
[----:B------:R-:W-:-:S04]  /*1000*/  IMAD R3, R3, R7, R0 ;  /* 0x0000000703037224 */ /* 0x000fc800078e0200 */
[----:B0-----:R-:W-:-:S05]  /*1010*/  IMAD.WIDE R2, R3, 0x4, R4 ;  /* 0x0000000403027825 */ /* 0x001fca00078e0204 */
[----:B------:R-:W-:Y:S01]  /*1020*/  STG.E desc[UR6][R2.64], R13 ;  /* 0x0000000d02007986 */ /* 0x000fe2000c101906 */
[----:B------:R-:W-:Y:S05]  /*1030*/  EXIT ;  /* 0x000000000000794d */ /* 0x000fea0003800000 */
.L_x_5:
[----:B------:R-:W-:-:S00]  /*1040*/  BRA `(.L_x_5) ;  /* 0xfffffffc00fc7947 */ /* 0x000fc0000383ffff */
[----:B------:R-:W-:-:S00]  /*1050*/  NOP ;  /* 0x0000000000007918 */ /* 0x000fc00000000000 */
        /* <DEDUP_REMOVED lines=10> */
.L_x_6:


//--------------------- .nv.shared.reserved.0     --------------------------
	.section	.nv.shared.reserved.0,"aw",@nobits
	.weak		__nv_reservedSMEM_offset_0_alias
	.size		__nv_reservedSMEM_offset_0_alias, 0, 64
	.other		__nv_reservedSMEM_offset_0_alias,@"STO_CUDA_RESERVED_SHARED STV_DEFAULT"
__nv_reservedSMEM_offset_0_alias:
	.zero		0
	.zero		64


//--------------------- .nv.constant0._Z9cuda_gemmPfS_S_iii --------------------------
	.section	.nv.constant0._Z9cuda_gemmPfS_S_iii,"a",@progbits
	.sectionflags	@""
	.align	4
.nv.constant0._Z9cuda_gemmPfS_S_iii:
	.zero		932


//--------------------- SYMBOLS --------------------------

	.type		.nv.reservedSmem.offset0,@object
	.size		.nv.reservedSmem.offset0,0x4
